//
// Generated by NVIDIA NVVM Compiler
//
// Compiler Build ID: CL-36424714
// Cuda compilation tools, release 13.0, V13.0.88
// Based on NVVM 20.0.0
//

.version 9.0
.target sm_100
.address_size 64

	// .globl	_Z4mulnPfS_S_

.visible .entry _Z4mulnPfS_S_(
	.param .u64 .ptr .align 1 _Z4mulnPfS_S__param_0,
	.param .u64 .ptr .align 1 _Z4mulnPfS_S__param_1,
	.param .u64 .ptr .align 1 _Z4mulnPfS_S__param_2
)
{
	.reg .b32 	%f<4>;
	.reg .b64 	%rd<7>;

	ld.param.u64 	%rd1, [_Z4mulnPfS_S__param_0];
	ld.param.u64 	%rd2, [_Z4mulnPfS_S__param_1];
	ld.param.u64 	%rd3, [_Z4mulnPfS_S__param_2];
	cvta.to.global.u64 	%rd4, %rd3;
	cvta.to.global.u64 	%rd5, %rd2;
	cvta.to.global.u64 	%rd6, %rd1;
	ld.global.f32 	%f1, [%rd6];
	ld.global.f32 	%f2, [%rd5];
	mul.f32 	%f3, %f1, %f2;
	st.global.f32 	[%rd4], %f3;
	ret;

}


// ===== COMPILED SASS (sm_100) =====

	.target	sm_100

	.elftype	@"ET_EXEC"


//--------------------- .note.nv.tkinfo           --------------------------
	.section	.note.nv.tkinfo,"",@"SHT_NOTE"
	.sectionflags	@"SHF_NOTE_NV_TKINFO"
	.tkinfo
        /*0018*/ 	.word	0x00000002
        /*0030*/ 	.string	""
        /*0030*/ 	.string	"ptxas"
        /*0030*/ 	.string	"Cuda compilation tools, release 13.0, V13.0.88"
        /*0030*/ 	.string	"Build cuda_13.0.r13.0/compiler.36424714_0"
        /*0030*/ 	.string	"-arch sm_100 -m 64 "



//--------------------- .note.nv.cuinfo           --------------------------
	.section	.note.nv.cuinfo,"",@"SHT_NOTE"
	.sectionflags	@"SHF_NOTE_NV_CUINFO"
        /*0018*/ 	.short	0x0002
        /*001a*/ 	.short	0x0064
        /*001c*/ 	.short	0x0082
	.zero		2


//--------------------- .nv.info                  --------------------------
	.section	.nv.info,"",@"SHT_CUDA_INFO"
	.align	4


	//----- nvinfo : EIATTR_REGCOUNT
	.align		4
        /*0000*/ 	.byte	0x04, 0x2f
        /*0002*/ 	.short	(.L_1 - .L_0)
	.align		4
.L_0:
        /*0004*/ 	.word	index@(_Z4mulnPfS_S_)
        /*0008*/ 	.word	0x0000000c


	//----- nvinfo : EIATTR_FRAME_SIZE
	.align		4
.L_1:
        /*000c*/ 	.byte	0x04, 0x11
        /*000e*/ 	.short	(.L_3 - .L_2)
	.align		4
.L_2:
        /*0010*/ 	.word	index@(_Z4mulnPfS_S_)
        /*0014*/ 	.word	0x00000000


	//----- nvinfo : EIATTR_MIN_STACK_SIZE
	.align		4
.L_3:
        /*0018*/ 	.byte	0x04, 0x12
        /*001a*/ 	.short	(.L_5 - .L_4)
	.align		4
.L_4:
        /*001c*/ 	.word	index@(_Z4mulnPfS_S_)
        /*0020*/ 	.word	0x00000000
.L_5:


//--------------------- .nv.compat                --------------------------
	.section	.nv.compat,"",@"SHT_CUDA_COMPAT_INFO"
	.align	4
        /*0000*/ 	.byte	0x02, 0x09, 0x00, 0x00, 0x02, 0x02, 0x01, 0x00, 0x02, 0x05, 0x05, 0x00, 0x03, 0x07, 0x01, 0x01
        /*0010*/ 	.byte	0x02, 0x03, 0x00, 0x00, 0x02, 0x06, 0x01, 0x00, 0x04, 0x0b, 0x08, 0x00, 0x09, 0x00, 0x00, 0x00
        /*0020*/ 	.byte	0x00, 0x00, 0x00, 0x00


//--------------------- .nv.info._Z4mulnPfS_S_    --------------------------
	.section	.nv.info._Z4mulnPfS_S_,"",@"SHT_CUDA_INFO"
	.sectionflags	@""
	.align	4


	//----- nvinfo : EIATTR_CUDA_API_VERSION
	.align		4
        /*0000*/ 	.byte	0x04, 0x37
        /*0002*/ 	.short	(.L_7 - .L_6)
.L_6:
        /*0004*/ 	.word	0x00000082


	//----- nvinfo : EIATTR_KPARAM_INFO
	.align		4
.L_7:
        /*0008*/ 	.byte	0x04, 0x17
        /*000a*/ 	.short	(.L_9 - .L_8)
.L_8:
        /*000c*/ 	.word	0x00000000
        /*0010*/ 	.short	0x0002
        /*0012*/ 	.short	0x0010
        /*0014*/ 	.byte	0x00, 0xf5, 0x21, 0x00


	//----- nvinfo : EIATTR_KPARAM_INFO
	.align		4
.L_9:
        /*0018*/ 	.byte	0x04, 0x17
        /*001a*/ 	.short	(.L_11 - .L_10)
.L_10:
        /*001c*/ 	.word	0x00000000
        /*0020*/ 	.short	0x0001
        /*0022*/ 	.short	0x0008
        /*0024*/ 	.byte	0x00, 0xf5, 0x21, 0x00


	//----- nvinfo : EIATTR_KPARAM_INFO
	.align		4
.L_11:
        /*0028*/ 	.byte	0x04, 0x17
        /*002a*/ 	.short	(.L_13 - .L_12)
.L_12:
        /*002c*/ 	.word	0x00000000
        /*0030*/ 	.short	0x0000
        /*0032*/ 	.short	0x0000
        /*0034*/ 	.byte	0x00, 0xf5, 0x21, 0x00


	//----- nvinfo : EIATTR_SPARSE_MMA_MASK
	.align		4
.L_13:
        /*0038*/ 	.byte	0x03, 0x50
        /*003a*/ 	.short	0x0000


	//----- nvinfo : EIATTR_MAXREG_COUNT
	.align		4
        /*003c*/ 	.byte	0x03, 0x1b
        /*003e*/ 	.short	0x00ff


	//----- nvinfo : EIATTR_MERCURY_ISA_VERSION
	.align		4
        /*0040*/ 	.byte	0x03, 0x5f
        /*0042*/ 	.short	0x0101


	//----- nvinfo : EIATTR_VRC_CTA_INIT_COUNT
	.align		4
        /*0044*/ 	.byte	0x02, 0x4a
	.zero		1
	.zero		1


	//----- nvinfo : EIATTR_EXIT_INSTR_OFFSETS
	.align		4
        /*0048*/ 	.byte	0x04, 0x1c
        /*004a*/ 	.short	(.L_15 - .L_14)


	//   ....[0]....
.L_14:
        /*004c*/ 	.word	0x00000090


	//----- nvinfo : EIATTR_CBANK_PARAM_SIZE
	.align		4
.L_15:
        /*0050*/ 	.byte	0x03, 0x19
        /*0052*/ 	.short	0x0018


	//----- nvinfo : EIATTR_PARAM_CBANK
	.align		4
        /*0054*/ 	.byte	0x04, 0x0a
        /*0056*/ 	.short	(.L_17 - .L_16)
	.align		4
.L_16:
        /*0058*/ 	.word	index@(.nv.constant0._Z4mulnPfS_S_)
        /*005c*/ 	.short	0x0380
        /*005e*/ 	.short	0x0018


	//----- nvinfo : EIATTR_SW_WAR
	.align		4
.L_17:
        /*0060*/ 	.byte	0x04, 0x36
        /*0062*/ 	.short	(.L_19 - .L_18)
.L_18:
        /*0064*/ 	.word	0x00000008
.L_19:


//--------------------- .nv.callgraph             --------------------------
	.section	.nv.callgraph,"",@"SHT_CUDA_CALLGRAPH"
	.align	4
	.sectionentsize	8
	.align		4
        /*0000*/ 	.word	0x00000000
	.align		4
        /*0004*/ 	.word	0xffffffff
	.align		4
        /*0008*/ 	.word	0x00000000
	.align		4
        /*000c*/ 	.word	0xfffffffe
	.align		4
        /*0010*/ 	.word	0x00000000
	.align		4
        /*0014*/ 	.word	0xfffffffd
	.align		4
        /*0018*/ 	.word	0x00000000
	.align		4
        /*001c*/ 	.word	0xfffffffc


//--------------------- .text._Z4mulnPfS_S_       --------------------------
	.section	.text._Z4mulnPfS_S_,"ax",@progbits
	.align	128
        .global         _Z4mulnPfS_S_
        .type           _Z4mulnPfS_S_,@function
        .size           _Z4mulnPfS_S_,(.L_x_1 - _Z4mulnPfS_S_)
        .other          _Z4mulnPfS_S_,@"STO_CUDA_ENTRY STV_DEFAULT"
_Z4mulnPfS_S_:
.text._Z4mulnPfS_S_:
[----:B------:R-:W-:Y:S08]  /*0000*/  LDC R1, c[0x0][0x37c] ;  /* 0x0000df00ff017b82 */ /* 0x000ff00000000800 */
[----:B------:R-:W0:Y:S01]  /*0010*/  LDC.64 R2, c[0x0][0x380] ;  /* 0x0000e000ff027b82 */ /* 0x000e220000000a00 */
[----:B------:R-:W0:Y:S07]  /*0020*/  LDCU.64 UR4, c[0x0][0x358] ;  /* 0x00006b00ff0477ac */ /* 0x000e2e0008000a00 */
[----:B------:R-:W1:Y:S01]  /*0030*/  LDC.64 R4, c[0x0][0x388] ;  /* 0x0000e200ff047b82 */ /* 0x000e620000000a00 */
[----:B0-----:R-:W2:Y:S04]  /*0040*/  LDG.E R2, desc[UR4][R2.64] ;  /* 0x0000000402027981 */ /* 0x001ea8000c1e1900 */
[----:B-1----:R-:W2:Y:S03]  /*0050*/  LDG.E R5, desc[UR4][R4.64] ;  /* 0x0000000404057981 */ /* 0x002ea6000c1e1900 */
[----:B------:R-:W0:Y:S01]  /*0060*/  LDC.64 R6, c[0x0][0x390] ;  /* 0x0000e400ff067b82 */ /* 0x000e220000000a00 */
[----:B--2---:R-:W-:-:S05]  /*0070*/  FMUL R9, R2, R5 ;  /* 0x0000000502097220 */ /* 0x004fca0000400000 */
[----:B0-----:R-:W-:Y:S01]  /*0080*/  STG.E desc[UR4][R6.64], R9 ;  /* 0x0000000906007986 */ /* 0x001fe2000c101904 */
[----:B------:R-:W-:Y:S05]  /*0090*/  EXIT ;  /* 0x000000000000794d */ /* 0x000fea0003800000 */
.L_x_0:
[----:B------:R-:W-:-:S00]  /*00a0*/  BRA `(.L_x_0) ;  /* 0xfffffffc00fc7947 */ /* 0x000fc0000383ffff */
[----:B------:R-:W-:-:S00]  /*00b0*/  NOP ;  /* 0x0000000000007918 */ /* 0x000fc00000000000 */
        /* <DEDUP_REMOVED lines=12> */
.L_x_1:


//--------------------- .nv.shared.reserved.0     --------------------------
	.section	.nv.shared.reserved.0,"aw",@nobits
	.weak		__nv_reservedSMEM_offset_0_alias
	.size		__nv_reservedSMEM_offset_0_alias, 0, 64
	.other		__nv_reservedSMEM_offset_0_alias,@"STO_CUDA_RESERVED_SHARED STV_DEFAULT"
__nv_reservedSMEM_offset_0_alias:
	.zero		0
	.zero		64


//--------------------- .nv.constant0._Z4mulnPfS_S_ --------------------------
	.section	.nv.constant0._Z4mulnPfS_S_,"a",@progbits
	.sectionflags	@""
	.align	4
.nv.constant0._Z4mulnPfS_S_:
	.zero		920


//--------------------- SYMBOLS --------------------------

	.type		.nv.reservedSmem.offset0,@object
	.size		.nv.reservedSmem.offset0,0x4
